//
// Generated by NVIDIA NVVM Compiler
//
// Compiler Build ID: CL-36424714
// Cuda compilation tools, release 13.0, V13.0.88
// Based on NVVM 20.0.0
//

.version 9.0
.target sm_100
.address_size 64

	// .globl	_Z14actiune_threadPfS_S_i
.extern .shared .align 16 .b8 s_data[];

.visible .entry _Z14actiune_threadPfS_S_i(
	.param .u64 .ptr .align 1 _Z14actiune_threadPfS_S_i_param_0,
	.param .u64 .ptr .align 1 _Z14actiune_threadPfS_S_i_param_1,
	.param .u64 .ptr .align 1 _Z14actiune_threadPfS_S_i_param_2,
	.param .u32 _Z14actiune_threadPfS_S_i_param_3
)
{
	.reg .b32 	%r<16>;
	.reg .b32 	%f<3>;
	.reg .b64 	%rd<9>;

	ld.param.u64 	%rd1, [_Z14actiune_threadPfS_S_i_param_0];
	ld.param.u64 	%rd2, [_Z14actiune_threadPfS_S_i_param_2];
	cvta.to.global.u64 	%rd3, %rd2;
	cvta.to.global.u64 	%rd4, %rd1;
	mov.u32 	%r1, %ntid.x;
	mov.u32 	%r2, %ctaid.x;
	mov.u32 	%r3, %tid.x;
	mad.lo.s32 	%r4, %r1, %r2, %r3;
	mul.wide.s32 	%rd5, %r4, 4;
	add.s64 	%rd6, %rd4, %rd5;
	ld.global.f32 	%f1, [%rd6];
	not.b32 	%r5, %r3;
	add.s32 	%r6, %r1, %r5;
	shl.b32 	%r7, %r6, 2;
	mov.u32 	%r8, s_data;
	add.s32 	%r9, %r8, %r7;
	st.shared.f32 	[%r9], %f1;
	bar.sync 	0;
	mov.u32 	%r10, %nctaid.x;
	not.b32 	%r11, %r2;
	add.s32 	%r12, %r10, %r11;
	mad.lo.s32 	%r13, %r12, %r1, %r3;
	shl.b32 	%r14, %r3, 2;
	add.s32 	%r15, %r8, %r14;
	ld.shared.f32 	%f2, [%r15];
	mul.wide.s32 	%rd7, %r13, 4;
	add.s64 	%rd8, %rd3, %rd7;
	st.global.f32 	[%rd8], %f2;
	ret;

}


// ===== COMPILED SASS (sm_100) =====

	.target	sm_100

	.elftype	@"ET_EXEC"


//--------------------- .note.nv.tkinfo           --------------------------
	.section	.note.nv.tkinfo,"",@"SHT_NOTE"
	.sectionflags	@"SHF_NOTE_NV_TKINFO"
	.tkinfo
        /*0018*/ 	.word	0x00000002
        /*0030*/ 	.string	""
        /*0030*/ 	.string	"ptxas"
        /*0030*/ 	.string	"Cuda compilation tools, release 13.0, V13.0.88"
        /*0030*/ 	.string	"Build cuda_13.0.r13.0/compiler.36424714_0"
        /*0030*/ 	.string	"-arch sm_100 -m 64 "



//--------------------- .note.nv.cuinfo           --------------------------
	.section	.note.nv.cuinfo,"",@"SHT_NOTE"
	.sectionflags	@"SHF_NOTE_NV_CUINFO"
        /*0018*/ 	.short	0x0002
        /*001a*/ 	.short	0x0064
        /*001c*/ 	.short	0x0082
	.zero		2


//--------------------- .nv.info                  --------------------------
	.section	.nv.info,"",@"SHT_CUDA_INFO"
	.align	4


	//----- nvinfo : EIATTR_REGCOUNT
	.align		4
        /*0000*/ 	.byte	0x04, 0x2f
        /*0002*/ 	.short	(.L_1 - .L_0)
	.align		4
.L_0:
        /*0004*/ 	.word	index@(_Z14actiune_threadPfS_S_i)
        /*0008*/ 	.word	0x0000000c


	//----- nvinfo : EIATTR_FRAME_SIZE
	.align		4
.L_1:
        /*000c*/ 	.byte	0x04, 0x11
        /*000e*/ 	.short	(.L_3 - .L_2)
	.align		4
.L_2:
        /*0010*/ 	.word	index@(_Z14actiune_threadPfS_S_i)
        /*0014*/ 	.word	0x00000000


	//----- nvinfo : EIATTR_MIN_STACK_SIZE
	.align		4
.L_3:
        /*0018*/ 	.byte	0x04, 0x12
        /*001a*/ 	.short	(.L_5 - .L_4)
	.align		4
.L_4:
        /*001c*/ 	.word	index@(_Z14actiune_threadPfS_S_i)
        /*0020*/ 	.word	0x00000000
.L_5:


//--------------------- .nv.compat                --------------------------
	.section	.nv.compat,"",@"SHT_CUDA_COMPAT_INFO"
	.align	4
        /*0000*/ 	.byte	0x02, 0x09, 0x00, 0x00, 0x02, 0x02, 0x01, 0x00, 0x02, 0x05, 0x05, 0x00, 0x03, 0x07, 0x01, 0x01
        /*0010*/ 	.byte	0x02, 0x03, 0x00, 0x00, 0x02, 0x06, 0x01, 0x00, 0x04, 0x0b, 0x08, 0x00, 0x09, 0x00, 0x00, 0x00
        /*0020*/ 	.byte	0x00, 0x00, 0x00, 0x00


//--------------------- .nv.info._Z14actiune_threadPfS_S_i --------------------------
	.section	.nv.info._Z14actiune_threadPfS_S_i,"",@"SHT_CUDA_INFO"
	.sectionflags	@""
	.align	4


	//----- nvinfo : EIATTR_CUDA_API_VERSION
	.align		4
        /*0000*/ 	.byte	0x04, 0x37
        /*0002*/ 	.short	(.L_7 - .L_6)
.L_6:
        /*0004*/ 	.word	0x00000082


	//----- nvinfo : EIATTR_KPARAM_INFO
	.align		4
.L_7:
        /*0008*/ 	.byte	0x04, 0x17
        /*000a*/ 	.short	(.L_9 - .L_8)
.L_8:
        /*000c*/ 	.word	0x00000000
        /*0010*/ 	.short	0x0003
        /*0012*/ 	.short	0x0018
        /*0014*/ 	.byte	0x00, 0xf0, 0x11, 0x00


	//----- nvinfo : EIATTR_KPARAM_INFO
	.align		4
.L_9:
        /*0018*/ 	.byte	0x04, 0x17
        /*001a*/ 	.short	(.L_11 - .L_10)
.L_10:
        /*001c*/ 	.word	0x00000000
        /*0020*/ 	.short	0x0002
        /*0022*/ 	.short	0x0010
        /*0024*/ 	.byte	0x00, 0xf5, 0x21, 0x00


	//----- nvinfo : EIATTR_KPARAM_INFO
	.align		4
.L_11:
        /*0028*/ 	.byte	0x04, 0x17
        /*002a*/ 	.short	(.L_13 - .L_12)
.L_12:
        /*002c*/ 	.word	0x00000000
        /*0030*/ 	.short	0x0001
        /*0032*/ 	.short	0x0008
        /*0034*/ 	.byte	0x00, 0xf5, 0x21, 0x00


	//----- nvinfo : EIATTR_KPARAM_INFO
	.align		4
.L_13:
        /*0038*/ 	.byte	0x04, 0x17
        /*003a*/ 	.short	(.L_15 - .L_14)
.L_14:
        /*003c*/ 	.word	0x00000000
        /*0040*/ 	.short	0x0000
        /*0042*/ 	.short	0x0000
        /*0044*/ 	.byte	0x00, 0xf5, 0x21, 0x00


	//----- nvinfo : EIATTR_SPARSE_MMA_MASK
	.align		4
.L_15:
        /*0048*/ 	.byte	0x03, 0x50
        /*004a*/ 	.short	0x0000


	//----- nvinfo : EIATTR_MAXREG_COUNT
	.align		4
        /*004c*/ 	.byte	0x03, 0x1b
        /*004e*/ 	.short	0x00ff


	//----- nvinfo : EIATTR_NUM_BARRIERS
	.align		4
        /*0050*/ 	.byte	0x02, 0x4c
        /*0052*/ 	.byte	0x01
	.zero		1


	//----- nvinfo : EIATTR_MERCURY_ISA_VERSION
	.align		4
        /*0054*/ 	.byte	0x03, 0x5f
        /*0056*/ 	.short	0x0101


	//----- nvinfo : EIATTR_VRC_CTA_INIT_COUNT
	.align		4
        /*0058*/ 	.byte	0x02, 0x4a
	.zero		1
	.zero		1


	//----- nvinfo : EIATTR_EXIT_INSTR_OFFSETS
	.align		4
        /*005c*/ 	.byte	0x04, 0x1c
        /*005e*/ 	.short	(.L_17 - .L_16)


	//   ....[0]....
.L_16:
        /*0060*/ 	.word	0x000001a0


	//----- nvinfo : EIATTR_CBANK_PARAM_SIZE
	.align		4
.L_17:
        /*0064*/ 	.byte	0x03, 0x19
        /*0066*/ 	.short	0x001c


	//----- nvinfo : EIATTR_PARAM_CBANK
	.align		4
        /*0068*/ 	.byte	0x04, 0x0a
        /*006a*/ 	.short	(.L_19 - .L_18)
	.align		4
.L_18:
        /*006c*/ 	.word	index@(.nv.constant0._Z14actiune_threadPfS_S_i)
        /*0070*/ 	.short	0x0380
        /*0072*/ 	.short	0x001c


	//----- nvinfo : EIATTR_SW_WAR
	.align		4
.L_19:
        /*0074*/ 	.byte	0x04, 0x36
        /*0076*/ 	.short	(.L_21 - .L_20)
.L_20:
        /*0078*/ 	.word	0x00000008
.L_21:


//--------------------- .nv.callgraph             --------------------------
	.section	.nv.callgraph,"",@"SHT_CUDA_CALLGRAPH"
	.align	4
	.sectionentsize	8
	.align		4
        /*0000*/ 	.word	0x00000000
	.align		4
        /*0004*/ 	.word	0xffffffff
	.align		4
        /*0008*/ 	.word	0x00000000
	.align		4
        /*000c*/ 	.word	0xfffffffe
	.align		4
        /*0010*/ 	.word	0x00000000
	.align		4
        /*0014*/ 	.word	0xfffffffd
	.align		4
        /*0018*/ 	.word	0x00000000
	.align		4
        /*001c*/ 	.word	0xfffffffc


//--------------------- .text._Z14actiune_threadPfS_S_i --------------------------
	.section	.text._Z14actiune_threadPfS_S_i,"ax",@progbits
	.align	128
        .global         _Z14actiune_threadPfS_S_i
        .type           _Z14actiune_threadPfS_S_i,@function
        .size           _Z14actiune_threadPfS_S_i,(.L_x_1 - _Z14actiune_threadPfS_S_i)
        .other          _Z14actiune_threadPfS_S_i,@"STO_CUDA_ENTRY STV_DEFAULT"
_Z14actiune_threadPfS_S_i:
.text._Z14actiune_threadPfS_S_i:
[----:B------:R-:W-:Y:S01]  /*0000*/  LDC R1, c[0x0][0x37c] ;  /* 0x0000df00ff017b82 */ /* 0x000fe20000000800 */
[----:B------:R-:W0:Y:S07]  /*0010*/  S2R R7, SR_CTAID.X ;  /* 0x0000000000077919 */ /* 0x000e2e0000002500 */
[----:B------:R-:W1:Y:S01]  /*0020*/  LDC.64 R2, c[0x0][0x380] ;  /* 0x0000e000ff027b82 */ /* 0x000e620000000a00 */
[----:B------:R-:W0:Y:S01]  /*0030*/  LDCU UR8, c[0x0][0x360] ;  /* 0x00006c00ff0877ac */ /* 0x000e220008000800 */
[----:B------:R-:W0:Y:S01]  /*0040*/  S2R R8, SR_TID.X ;  /* 0x0000000000087919 */ /* 0x000e220000002100 */
[----:B------:R-:W2:Y:S01]  /*0050*/  LDCU.64 UR6, c[0x0][0x358] ;  /* 0x00006b00ff0677ac */ /* 0x000ea20008000a00 */
[----:B0-----:R-:W-:-:S04]  /*0060*/  IMAD R5, R7, UR8, R8 ;  /* 0x0000000807057c24 */ /* 0x001fc8000f8e0208 */
[----:B-1----:R-:W-:-:S05]  /*0070*/  IMAD.WIDE R2, R5, 0x4, R2 ;  /* 0x0000000405027825 */ /* 0x002fca00078e0202 */
[----:B--2---:R0:W2:Y:S01]  /*0080*/  LDG.E R0, desc[UR6][R2.64] ;  /* 0x0000000602007981 */ /* 0x0040a2000c1e1900 */
[----:B------:R-:W1:Y:S01]  /*0090*/  S2UR UR5, SR_CgaCtaId ;  /* 0x00000000000579c3 */ /* 0x000e620000008800 */
[----:B------:R-:W-:Y:S01]  /*00a0*/  UMOV UR4, 0x400 ;  /* 0x0000040000047882 */ /* 0x000fe20000000000 */
[----:B------:R-:W-:-:S04]  /*00b0*/  LOP3.LUT R4, RZ, R8, RZ, 0x33, !PT ;  /* 0x00000008ff047212 */ /* 0x000fc800078e33ff */
[----:B------:R-:W-:Y:S02]  /*00c0*/  IADD3 R4, PT, PT, R4, UR8, RZ ;  /* 0x0000000804047c10 */ /* 0x000fe4000fffe0ff */
[----:B0-----:R-:W0:Y:S01]  /*00d0*/  LDC.64 R2, c[0x0][0x390] ;  /* 0x0000e400ff027b82 */ /* 0x001e220000000a00 */
[----:B-1----:R-:W-:-:S06]  /*00e0*/  ULEA UR4, UR5, UR4, 0x18 ;  /* 0x0000000405047291 */ /* 0x002fcc000f8ec0ff */
[----:B------:R-:W-:Y:S02]  /*00f0*/  LEA R5, R4, UR4, 0x2 ;  /* 0x0000000404057c11 */ /* 0x000fe4000f8e10ff */
[----:B------:R-:W-:Y:S02]  /*0100*/  LEA R6, R8, UR4, 0x2 ;  /* 0x0000000408067c11 */ /* 0x000fe4000f8e10ff */
[----:B------:R-:W-:Y:S01]  /*0110*/  LOP3.LUT R4, RZ, R7, RZ, 0x33, !PT ;  /* 0x00000007ff047212 */ /* 0x000fe200078e33ff */
[----:B------:R-:W1:Y:S03]  /*0120*/  LDCU UR4, c[0x0][0x370] ;  /* 0x00006e00ff0477ac */ /* 0x000e660008000800 */
[----:B-1----:R-:W-:-:S05]  /*0130*/  IADD3 R4, PT, PT, R4, UR4, RZ ;  /* 0x0000000404047c10 */ /* 0x002fca000fffe0ff */
[----:B------:R-:W-:-:S04]  /*0140*/  IMAD R7, R4, UR8, R8 ;  /* 0x0000000804077c24 */ /* 0x000fc8000f8e0208 */
[----:B0-----:R-:W-:Y:S01]  /*0150*/  IMAD.WIDE R2, R7, 0x4, R2 ;  /* 0x0000000407027825 */ /* 0x001fe200078e0202 */
[----:B--2---:R-:W-:Y:S01]  /*0160*/  STS [R5], R0 ;  /* 0x0000000005007388 */ /* 0x004fe20000000800 */
[----:B------:R-:W-:Y:S06]  /*0170*/  BAR.SYNC.DEFER_BLOCKING 0x0 ;  /* 0x0000000000007b1d */ /* 0x000fec0000010000 */
[----:B------:R-:W0:Y:S04]  /*0180*/  LDS R9, [R6] ;  /* 0x0000000006097984 */ /* 0x000e280000000800 */
[----:B0-----:R-:W-:Y:S01]  /*0190*/  STG.E desc[UR6][R2.64], R9 ;  /* 0x0000000902007986 */ /* 0x001fe2000c101906 */
[----:B------:R-:W-:Y:S05]  /*01a0*/  EXIT ;  /* 0x000000000000794d */ /* 0x000fea0003800000 */
.L_x_0:
[----:B------:R-:W-:-:S00]  /*01b0*/  BRA `(.L_x_0) ;  /* 0xfffffffc00fc7947 */ /* 0x000fc0000383ffff */
[----:B------:R-:W-:-:S00]  /*01c0*/  NOP ;  /* 0x0000000000007918 */ /* 0x000fc00000000000 */
        /* <DEDUP_REMOVED lines=11> */
.L_x_1:


//--------------------- .nv.shared._Z14actiune_threadPfS_S_i --------------------------
	.section	.nv.shared._Z14actiune_threadPfS_S_i,"aw",@nobits
	.sectionflags	@""
	.align	16
	.zero		1024


//--------------------- .nv.shared.reserved.0     --------------------------
	.section	.nv.shared.reserved.0,"aw",@nobits
	.weak		__nv_reservedSMEM_offset_0_alias
	.size		__nv_reservedSMEM_offset_0_alias, 0, 64
	.other		__nv_reservedSMEM_offset_0_alias,@"STO_CUDA_RESERVED_SHARED STV_DEFAULT"
__nv_reservedSMEM_offset_0_alias:
	.zero		0
	.zero		64


//--------------------- .nv.constant0._Z14actiune_threadPfS_S_i --------------------------
	.section	.nv.constant0._Z14actiune_threadPfS_S_i,"a",@progbits
	.sectionflags	@""
	.align	4
.nv.constant0._Z14actiune_threadPfS_S_i:
	.zero		924


//--------------------- SYMBOLS --------------------------

	.type		.nv.reservedSmem.offset0,@object
	.size		.nv.reservedSmem.offset0,0x4
	.type		.nv.reservedSmem.cap,@object
	.size		.nv.reservedSmem.cap,0x4
